	.headerflags	@"EF_CUDA_TEXMODE_UNIFIED EF_CUDA_64BIT_ADDRESS EF_CUDA_ACCELERATORS EF_CUDA_SM90 EF_CUDA_VIRTUAL_SM(EF_CUDA_SM90)"
	.elftype	@"ET_EXEC"


//--------------------- .nv.info                  --------------------------
	.section	.nv.info,"",@"SHT_CUDA_INFO"
	.align	4


	//----- nvinfo : EIATTR_REGCOUNT
	.align		4
        /*0000*/ 	.byte	0x04, 0x2f
        /*0002*/ 	.short	(.L_3 - .L_2)
	.align		4
.L_2:
        /*0004*/ 	.word	index@(triton_poi_fused__native_batch_norm_legit_no_training_mean_relu_25)
        /*0008*/ 	.word	0x00000018


	//----- nvinfo : EIATTR_MIN_STACK_SIZE
	.align		4
.L_3:
        /*000c*/ 	.byte	0x04, 0x12
        /*000e*/ 	.short	(.L_5 - .L_4)
	.align		4
.L_4:
        /*0010*/ 	.word	index@(triton_poi_fused__native_batch_norm_legit_no_training_mean_relu_25)
        /*0014*/ 	.word	0x00000000


	//----- nvinfo : EIATTR_FRAME_SIZE
	.align		4
.L_5:
        /*0018*/ 	.byte	0x04, 0x11
        /*001a*/ 	.short	(.L_7 - .L_6)
	.align		4
.L_6:
        /*001c*/ 	.word	index@(triton_poi_fused__native_batch_norm_legit_no_training_mean_relu_25)
        /*0020*/ 	.word	0x00000000


	//----- nvinfo : EIATTR_MIN_STACK_SIZE
	.align		4
.L_7:
        /*0024*/ 	.byte	0x04, 0x12
        /*0026*/ 	.short	(.L_9 - .L_8)
	.align		4
.L_8:
        /*0028*/ 	.word	index@(triton_poi_fused__native_batch_norm_legit_no_training_mean_relu_25)
        /*002c*/ 	.word	0x00000000
.L_9:


//--------------------- .nv.info.triton_poi_fused__native_batch_norm_legit_no_training_mean_relu_25 --------------------------
	.section	.nv.info.triton_poi_fused__native_batch_norm_legit_no_training_mean_relu_25,"",@"SHT_CUDA_INFO"
	.sectionflags	@""
	.align	4


	//----- nvinfo : EIATTR_CUDA_API_VERSION
	.align		4
        /*0000*/ 	.byte	0x04, 0x37
        /*0002*/ 	.short	(.L_11 - .L_10)
.L_10:
        /*0004*/ 	.word	0x0000007c


	//----- nvinfo : EIATTR_KPARAM_INFO
	.align		4
.L_11:
        /*0008*/ 	.byte	0x04, 0x17
        /*000a*/ 	.short	(.L_13 - .L_12)
.L_12:
        /*000c*/ 	.word	0x00000000
        /*0010*/ 	.short	0x0006
        /*0012*/ 	.short	0x0030
        /*0014*/ 	.byte	0x00, 0xf0, 0x11, 0x00


	//----- nvinfo : EIATTR_KPARAM_INFO
	.align		4
.L_13:
        /*0018*/ 	.byte	0x04, 0x17
        /*001a*/ 	.short	(.L_15 - .L_14)
.L_14:
        /*001c*/ 	.word	0x00000000
        /*0020*/ 	.short	0x0005
        /*0022*/ 	.short	0x0028
        /*0024*/ 	.byte	0x00, 0xf4, 0x21, 0x00


	//----- nvinfo : EIATTR_KPARAM_INFO
	.align		4
.L_15:
        /*0028*/ 	.byte	0x04, 0x17
        /*002a*/ 	.short	(.L_17 - .L_16)
.L_16:
        /*002c*/ 	.word	0x00000000
        /*0030*/ 	.short	0x0004
        /*0032*/ 	.short	0x0020
        /*0034*/ 	.byte	0x00, 0xf4, 0x21, 0x00


	//----- nvinfo : EIATTR_KPARAM_INFO
	.align		4
.L_17:
        /*0038*/ 	.byte	0x04, 0x17
        /*003a*/ 	.short	(.L_19 - .L_18)
.L_18:
        /*003c*/ 	.word	0x00000000
        /*0040*/ 	.short	0x0003
        /*0042*/ 	.short	0x0018
        /*0044*/ 	.byte	0x00, 0xf4, 0x21, 0x00


	//----- nvinfo : EIATTR_KPARAM_INFO
	.align		4
.L_19:
        /*0048*/ 	.byte	0x04, 0x17
        /*004a*/ 	.short	(.L_21 - .L_20)
.L_20:
        /*004c*/ 	.word	0x00000000
        /*0050*/ 	.short	0x0002
        /*0052*/ 	.short	0x0010
        /*0054*/ 	.byte	0x00, 0xf4, 0x21, 0x00


	//----- nvinfo : EIATTR_KPARAM_INFO
	.align		4
.L_21:
        /*0058*/ 	.byte	0x04, 0x17
        /*005a*/ 	.short	(.L_23 - .L_22)
.L_22:
        /*005c*/ 	.word	0x00000000
        /*0060*/ 	.short	0x0001
        /*0062*/ 	.short	0x0008
        /*0064*/ 	.byte	0x00, 0xf4, 0x21, 0x00


	//----- nvinfo : EIATTR_KPARAM_INFO
	.align		4
.L_23:
        /*0068*/ 	.byte	0x04, 0x17
        /*006a*/ 	.short	(.L_25 - .L_24)
.L_24:
        /*006c*/ 	.word	0x00000000
        /*0070*/ 	.short	0x0000
        /*0072*/ 	.short	0x0000
        /*0074*/ 	.byte	0x00, 0xf4, 0x21, 0x00


	//----- nvinfo : EIATTR_SPARSE_MMA_MASK
	.align		4
.L_25:
        /*0078*/ 	.byte	0x03, 0x50
        /*007a*/ 	.short	0x0000


	//----- nvinfo : EIATTR_MAXREG_COUNT
	.align		4
        /*007c*/ 	.byte	0x03, 0x1b
        /*007e*/ 	.short	0x00ff


	//----- nvinfo : EIATTR_EXIT_INSTR_OFFSETS
	.align		4
        /*0080*/ 	.byte	0x04, 0x1c
        /*0082*/ 	.short	(.L_27 - .L_26)


	//   ....[0]....
.L_26:
        /*0084*/ 	.word	0x000004b0


	//----- nvinfo : EIATTR_REQNTID
	.align		4
.L_27:
        /*0088*/ 	.byte	0x04, 0x10
        /*008a*/ 	.short	(.L_29 - .L_28)
.L_28:
        /*008c*/ 	.word	0x00000080
        /*0090*/ 	.word	0x00000001
        /*0094*/ 	.word	0x00000001


	//----- nvinfo : EIATTR_CBANK_PARAM_SIZE
	.align		4
.L_29:
        /*0098*/ 	.byte	0x03, 0x19
        /*009a*/ 	.short	0x0034


	//----- nvinfo : EIATTR_PARAM_CBANK
	.align		4
        /*009c*/ 	.byte	0x04, 0x0a
        /*009e*/ 	.short	(.L_31 - .L_30)
	.align		4
.L_30:
        /*00a0*/ 	.word	index@(.nv.constant0.triton_poi_fused__native_batch_norm_legit_no_training_mean_relu_25)
        /*00a4*/ 	.short	0x0210
        /*00a6*/ 	.short	0x0034


	//----- nvinfo : EIATTR_SW_WAR
	.align		4
.L_31:
        /*00a8*/ 	.byte	0x04, 0x36
        /*00aa*/ 	.short	(.L_33 - .L_32)
.L_32:
        /*00ac*/ 	.word	0x00000008
.L_33:


//--------------------- .nv.callgraph             --------------------------
	.section	.nv.callgraph,"",@"SHT_CUDA_CALLGRAPH"
	.align	4
	.sectionentsize	8
	.align		4
        /*0000*/ 	.word	0x00000000
	.align		4
        /*0004*/ 	.word	0xffffffff
	.align		4
        /*0008*/ 	.word	0x00000000
	.align		4
        /*000c*/ 	.word	0xfffffffe
	.align		4
        /*0010*/ 	.word	0x00000000
	.align		4
        /*0014*/ 	.word	0xfffffffd
	.align		4
        /*0018*/ 	.word	0x00000000
	.align		4
        /*001c*/ 	.word	0xfffffffc


//--------------------- .nv.constant4             --------------------------
	.section	.nv.constant4,"a",@progbits
	.align	8
	.align		8
.nv.constant4:
        /*0000*/ 	.dword	_$_str
	.align		8
        /*0008*/ 	.dword	_$_str_$_2


//--------------------- .text.triton_poi_fused__native_batch_norm_legit_no_training_mean_relu_25 --------------------------
	.section	.text.triton_poi_fused__native_batch_norm_legit_no_training_mean_relu_25,"ax",@progbits
	.align	128
        .global         triton_poi_fused__native_batch_norm_legit_no_training_mean_relu_25
        .type           triton_poi_fused__native_batch_norm_legit_no_training_mean_relu_25,@function
        .size           triton_poi_fused__native_batch_norm_legit_no_training_mean_relu_25,(.L_x_1 - triton_poi_fused__native_batch_norm_legit_no_training_mean_relu_25)
        .other          triton_poi_fused__native_batch_norm_legit_no_training_mean_relu_25,@"STO_CUDA_ENTRY STV_DEFAULT"
triton_poi_fused__native_batch_norm_legit_no_training_mean_relu_25:
.text.triton_poi_fused__native_batch_norm_legit_no_training_mean_relu_25:
[----:B------:R-:W-:Y:S01]  /*0000*/  LDC R1, c[0x0][0x28] ;  /* 0x00000a00ff017b82 */ /* 0x000fe20000000800 */
[----:B------:R-:W1:Y:S07]  /*0010*/  S2R R0, SR_TID.X ;  /* 0x0000000000007919 */ /* 0x000e6e0000002100 */
[----:B------:R-:W2:Y:S01]  /*0020*/  LDC.64 R12, c[0x0][0x220] ;  /* 0x00008800ff0c7b82 */ /* 0x000ea20000000a00 */
[----:B------:R-:W-:Y:S01]  /*0030*/  ULDC.64 UR4, c[0x0][0x208] ;  /* 0x0000820000047ab9 */ /* 0x000fe20000000a00 */
[----:B------:R-:W3:Y:S06]  /*0040*/  S2R R3, SR_CTAID.X ;  /* 0x0000000000037919 */ /* 0x000eec0000002500 */
[----:B------:R-:W4:Y:S08]  /*0050*/  LDC.64 R8, c[0x0][0x210] ;  /* 0x00008400ff087b82 */ /* 0x000f300000000a00 */
[----:B------:R-:W5:Y:S08]  /*0060*/  LDC.64 R10, c[0x0][0x218] ;  /* 0x00008600ff0a7b82 */ /* 0x000f700000000a00 */
[----:B------:R-:W4:Y:S01]  /*0070*/  LDC.64 R4, c[0x0][0x228] ;  /* 0x00008a00ff047b82 */ /* 0x000f220000000a00 */
[----:B-1----:R-:W-:-:S04]  /*0080*/  LOP3.LUT R0, R0, 0x7f, RZ, 0xc0, !PT ;  /* 0x0000007f00007812 */ /* 0x002fc800078ec0ff */
[----:B---3--:R-:W-:-:S04]  /*0090*/  LEA R0, R3, R0, 0x7 ;  /* 0x0000000003007211 */ /* 0x008fc800078e38ff */
[----:B------:R-:W-:-:S04]  /*00a0*/  SHF.R.S32.HI R3, RZ, 0x1f, R0 ;  /* 0x0000001fff037819 */ /* 0x000fc80000011400 */
[----:B------:R-:W-:-:S04]  /*00b0*/  LEA.HI R3, R3, R0, RZ, 0xb ;  /* 0x0000000003037211 */ /* 0x000fc800078f58ff */
[----:B------:R-:W-:-:S04]  /*00c0*/  LOP3.LUT R7, R3, 0xfffff800, RZ, 0xc0, !PT ;  /* 0xfffff80003077812 */ /* 0x000fc800078ec0ff */
[----:B------:R-:W-:-:S05]  /*00d0*/  IADD3 R7, R0, -R7, RZ ;  /* 0x8000000700077210 */ /* 0x000fca0007ffe0ff */
[----:B--2---:R-:W-:-:S05]  /*00e0*/  IMAD.WIDE R12, R7, 0x4, R12 ;  /* 0x00000004070c7825 */ /* 0x004fca00078e020c */
[----:B------:R1:W2:Y:S01]  /*00f0*/  LDG.E.EL R6, desc[UR4][R12.64] ;  /* 0x000000040c067981 */ /* 0x0002a2000c2e1900 */
[----:B------:R-:W-:Y:S01]  /*0100*/  SHF.L.U32 R14, R3, 0x2, RZ ;  /* 0x00000002030e7819 */ /* 0x000fe200000006ff */
[C---:B-----5:R-:W-:Y:S01]  /*0110*/  IMAD.WIDE R10, R7.reuse, 0x4, R10 ;  /* 0x00000004070a7825 */ /* 0x060fe200078e020a */
[----:B------:R-:W3:Y:S02]  /*0120*/  LDC.64 R2, c[0x0][0x230] ;  /* 0x00008c00ff027b82 */ /* 0x000ee40000000a00 */
[----:B------:R-:W-:Y:S01]  /*0130*/  LOP3.LUT R14, R14, 0xffffe000, RZ, 0xc0, !PT ;  /* 0xffffe0000e0e7812 */ /* 0x000fe200078ec0ff */
[----:B0---4-:R-:W-:Y:S02]  /*0140*/  IMAD.WIDE R4, R7, 0x4, R4 ;  /* 0x0000000407047825 */ /* 0x011fe400078e0204 */
[----:B------:R-:W4:Y:S01]  /*0150*/  LDG.E.EL R11, desc[UR4][R10.64] ;  /* 0x000000040a0b7981 */ /* 0x000f22000c2e1900 */
[----:B------:R-:W-:-:S03]  /*0160*/  IADD3 R15, R7, R14, RZ ;  /* 0x0000000e070f7210 */ /* 0x000fc60007ffe0ff */
[----:B------:R-:W5:Y:S01]  /*0170*/  LDG.E.EL R4, desc[UR4][R4.64] ;  /* 0x0000000404047981 */ /* 0x000f62000c2e1900 */
[----:B------:R-:W-:Y:S01]  /*0180*/  IADD3 R17, R15, 0x800, RZ ;  /* 0x000008000f117810 */ /* 0x000fe20007ffe0ff */
[--C-:B-1----:R-:W-:Y:S01]  /*0190*/  IMAD.WIDE R12, R15, 0x4, R8.reuse ;  /* 0x000000040f0c7825 */ /* 0x102fe200078e0208 */
[----:B------:R-:W-:Y:S02]  /*01a0*/  IADD3 R19, R15, 0x1000, RZ ;  /* 0x000010000f137810 */ /* 0x000fe40007ffe0ff */
[----:B------:R-:W-:Y:S01]  /*01b0*/  IADD3 R21, R15, 0x1800, RZ ;  /* 0x000018000f157810 */ /* 0x000fe20007ffe0ff */
[--C-:B------:R-:W-:Y:S02]  /*01c0*/  IMAD.WIDE R14, R17, 0x4, R8.reuse ;  /* 0x00000004110e7825 */ /* 0x100fe400078e0208 */
[----:B------:R-:W4:Y:S02]  /*01d0*/  LDG.E R12, desc[UR4][R12.64] ;  /* 0x000000040c0c7981 */ /* 0x000f24000c1e1900 */
[----:B------:R-:W-:-:S02]  /*01e0*/  IMAD.WIDE R16, R19, 0x4, R8 ;  /* 0x0000000413107825 */ /* 0x000fc400078e0208 */
[----:B------:R-:W4:Y:S02]  /*01f0*/  LDG.E R14, desc[UR4][R14.64] ;  /* 0x000000040e0e7981 */ /* 0x000f24000c1e1900 */
[----:B------:R-:W-:Y:S02]  /*0200*/  IMAD.WIDE R8, R21, 0x4, R8 ;  /* 0x0000000415087825 */ /* 0x000fe400078e0208 */
[----:B------:R-:W4:Y:S02]  /*0210*/  LDG.E R16, desc[UR4][R16.64] ;  /* 0x0000000410107981 */ /* 0x000f24000c1e1900 */
[----:B---3--:R-:W-:Y:S02]  /*0220*/  IMAD.WIDE R2, R7, 0x4, R2 ;  /* 0x0000000407027825 */ /* 0x008fe400078e0202 */
[----:B------:R0:W3:Y:S04]  /*0230*/  LDG.E R8, desc[UR4][R8.64] ;  /* 0x0000000408087981 */ /* 0x0000e8000c1e1900 */
[----:B------:R1:W5:Y:S01]  /*0240*/  LDG.E.EL R7, desc[UR4][R2.64] ;  /* 0x0000000402077981 */ /* 0x000362000c2e1900 */
[----:B0-----:R-:W-:Y:S01]  /*0250*/  HFMA2.MMA R9, -RZ, RZ, 1.625, 0 ;  /* 0x3e800000ff097435 */ /* 0x001fe200000001ff */
[----:B-1----:R-:W0:Y:S02]  /*0260*/  LDC.64 R2, c[0x0][0x238] ;  /* 0x00008e00ff027b82 */ /* 0x002e240000000a00 */
[----:B0-----:R-:W-:-:S04]  /*0270*/  IMAD.WIDE R2, R0, 0x4, R2 ;  /* 0x0000000400027825 */ /* 0x001fc800078e0202 */
[----:B--2---:R-:W-:-:S04]  /*0280*/  FADD R6, R6, 9.9999997473787516356e-06 ;  /* 0x3727c5ac06067421 */ /* 0x004fc80000000000 */
[----:B------:R-:W0:Y:S02]  /*0290*/  MUFU.SQRT R18, R6 ;  /* 0x0000000600127308 */ /* 0x000e240000002000 */
[C---:B0-----:R-:W-:Y:S02]  /*02a0*/  FSETP.GT.AND P0, PT, R18.reuse, 8.50705917302346158658e+37, PT ;  /* 0x7e8000001200780b */ /* 0x041fe40003f04000 */
[----:B------:R-:W-:-:S11]  /*02b0*/  FSETP.GEU.AND P1, PT, R18, 1.175494350822287508e-38, PT ;  /* 0x008000001200780b */ /* 0x000fd60003f2e000 */
[----:B------:R-:W-:-:S04]  /*02c0*/  @P0 FMUL R18, R18, 0.25 ;  /* 0x3e80000012120820 */ /* 0x000fc80000400000 */
[----:B------:R-:W-:-:S06]  /*02d0*/  @!P1 FMUL R18, R18, 16777216 ;  /* 0x4b80000012129820 */ /* 0x000fcc0000400000 */
[----:B------:R-:W0:Y:S01]  /*02e0*/  MUFU.RCP R18, R18 ;  /* 0x0000001200127308 */ /* 0x000e220000001000 */
[----:B------:R-:W-:Y:S01]  /*02f0*/  FSEL R9, R9, 1, P0 ;  /* 0x3f80000009097808 */ /* 0x000fe20000000000 */
[----:B----4-:R-:W-:-:S04]  /*0300*/  FADD R12, R12, -R11 ;  /* 0x8000000b0c0c7221 */ /* 0x010fc80000000000 */
[----:B------:R-:W-:Y:S01]  /*0310*/  @!P1 FMUL R9, R9, 16777216 ;  /* 0x4b80000009099820 */ /* 0x000fe20000400000 */
[C---:B------:R-:W-:Y:S01]  /*0320*/  FADD R14, -R11.reuse, R14 ;  /* 0x0000000e0b0e7221 */ /* 0x040fe20000000100 */
[----:B------:R-:W-:Y:S02]  /*0330*/  FADD R16, -R11, R16 ;  /* 0x000000100b107221 */ /* 0x000fe40000000100 */
[----:B0-----:R-:W-:-:S04]  /*0340*/  FMUL R9, R18, R9 ;  /* 0x0000000912097220 */ /* 0x001fc80000400000 */
[C---:B------:R-:W-:Y:S01]  /*0350*/  FMUL R12, R9.reuse, R12 ;  /* 0x0000000c090c7220 */ /* 0x040fe20000400000 */
[----:B------:R-:W-:Y:S01]  /*0360*/  FMUL R14, R9, R14 ;  /* 0x0000000e090e7220 */ /* 0x000fe20000400000 */
[----:B---3--:R-:W-:Y:S01]  /*0370*/  FADD R8, -R11, R8 ;  /* 0x000000080b087221 */ /* 0x008fe20000000100 */
[C---:B------:R-:W-:Y:S01]  /*0380*/  FMUL R16, R9.reuse, R16 ;  /* 0x0000001009107220 */ /* 0x040fe20000400000 */
[C-C-:B-----5:R-:W-:Y:S01]  /*0390*/  FFMA R12, R4.reuse, R12, R7.reuse ;  /* 0x0000000c040c7223 */ /* 0x160fe20000000007 */
[C-C-:B------:R-:W-:Y:S01]  /*03a0*/  FFMA R14, R4.reuse, R14, R7.reuse ;  /* 0x0000000e040e7223 */ /* 0x140fe20000000007 */
[----:B------:R-:W-:Y:S01]  /*03b0*/  FMUL R8, R9, R8 ;  /* 0x0000000809087220 */ /* 0x000fe20000400000 */
[--C-:B------:R-:W-:Y:S02]  /*03c0*/  FFMA R16, R4, R16, R7.reuse ;  /* 0x0000001004107223 */ /* 0x100fe40000000007 */
[----:B------:R-:W-:Y:S02]  /*03d0*/  FSETP.GEU.AND P2, PT, R12, RZ, PT ;  /* 0x000000ff0c00720b */ /* 0x000fe40003f4e000 */
[----:B------:R-:W-:Y:S01]  /*03e0*/  FSETP.GEU.AND P1, PT, R14, RZ, PT ;  /* 0x000000ff0e00720b */ /* 0x000fe20003f2e000 */
[----:B------:R-:W-:Y:S01]  /*03f0*/  FFMA R8, R4, R8, R7 ;  /* 0x0000000804087223 */ /* 0x000fe20000000007 */
[----:B------:R-:W-:-:S02]  /*0400*/  FSETP.GEU.AND P0, PT, R16, RZ, PT ;  /* 0x000000ff1000720b */ /* 0x000fc40003f0e000 */
[----:B------:R-:W-:Y:S02]  /*0410*/  FSEL R12, R12, RZ, P2 ;  /* 0x000000ff0c0c7208 */ /* 0x000fe40001000000 */
[----:B------:R-:W-:Y:S02]  /*0420*/  FSEL R5, R14, RZ, P1 ;  /* 0x000000ff0e057208 */ /* 0x000fe40000800000 */
[----:B------:R-:W-:Y:S02]  /*0430*/  FSETP.GEU.AND P1, PT, R8, RZ, PT ;  /* 0x000000ff0800720b */ /* 0x000fe40003f2e000 */
[----:B------:R-:W-:Y:S01]  /*0440*/  FSEL R16, R16, RZ, P0 ;  /* 0x000000ff10107208 */ /* 0x000fe20000000000 */
[----:B------:R-:W-:Y:S01]  /*0450*/  FADD R5, R12, R5 ;  /* 0x000000050c057221 */ /* 0x000fe20000000000 */
[----:B------:R-:W-:-:S03]  /*0460*/  FSEL R8, R8, RZ, P1 ;  /* 0x000000ff08087208 */ /* 0x000fc60000800000 */
[----:B------:R-:W-:-:S04]  /*0470*/  FADD R5, R5, R16 ;  /* 0x0000001005057221 */ /* 0x000fc80000000000 */
[----:B------:R-:W-:-:S04]  /*0480*/  FADD R5, R5, R8 ;  /* 0x0000000805057221 */ /* 0x000fc80000000000 */
[----:B------:R-:W-:-:S05]  /*0490*/  FMUL R5, R5, 0.25 ;  /* 0x3e80000005057820 */ /* 0x000fca0000400000 */
[----:B------:R-:W-:Y:S01]  /*04a0*/  STG.E desc[UR4][R2.64], R5 ;  /* 0x0000000502007986 */ /* 0x000fe2000c101904 */
[----:B------:R-:W-:Y:S05]  /*04b0*/  EXIT ;  /* 0x000000000000794d */ /* 0x000fea0003800000 */
.L_x_0:
[----:B------:R-:W-:-:S00]  /*04c0*/  BRA `(.L_x_0) ;  /* 0xfffffffc00fc7947 */ /* 0x000fc0000383ffff */
[----:B------:R-:W-:-:S00]  /*04d0*/  NOP ;  /* 0x0000000000007918 */ /* 0x000fc00000000000 */
        /* <DEDUP_REMOVED lines=10> */
.L_x_1:


//--------------------- .nv.global.init           --------------------------
	.section	.nv.global.init,"aw",@progbits
.nv.global.init:
	.type		_$_str,@object
	.size		_$_str,(_$_str_$_2 - _$_str)
_$_str:
        /*0000*/ 	.byte	0x5f, 0x5f, 0x43, 0x55, 0x44, 0x41, 0x5f, 0x46, 0x54, 0x5a, 0x00
	.type		_$_str_$_2,@object
	.size		_$_str_$_2,(.L_1 - _$_str_$_2)
_$_str_$_2:
        /*000b*/ 	.byte	0x5f, 0x5f, 0x43, 0x55, 0x44, 0x41, 0x5f, 0x50, 0x52, 0x45, 0x43, 0x5f, 0x53, 0x51, 0x52, 0x54
        /*001b*/ 	.byte	0x00
.L_1:


//--------------------- .nv.constant0.triton_poi_fused__native_batch_norm_legit_no_training_mean_relu_25 --------------------------
	.section	.nv.constant0.triton_poi_fused__native_batch_norm_legit_no_training_mean_relu_25,"a",@progbits
	.sectionflags	@""
	.align	4
.nv.constant0.triton_poi_fused__native_batch_norm_legit_no_training_mean_relu_25:
	.zero		580
